	.headerflags	@"EF_CUDA_TEXMODE_UNIFIED EF_CUDA_64BIT_ADDRESS EF_CUDA_ACCELERATORS EF_CUDA_SM90 EF_CUDA_VIRTUAL_SM(EF_CUDA_SM90)"
	.elftype	@"ET_EXEC"


//--------------------- .nv.info                  --------------------------
	.section	.nv.info,"",@"SHT_CUDA_INFO"
	.align	4


	//----- nvinfo : EIATTR_REGCOUNT
	.align		4
        /*0000*/ 	.byte	0x04, 0x2f
        /*0002*/ 	.short	(.L_1 - .L_0)
	.align		4
.L_0:
        /*0004*/ 	.word	index@(triton_poi_fused_add_convolution_6)
        /*0008*/ 	.word	0x0000000e


	//----- nvinfo : EIATTR_MIN_STACK_SIZE
	.align		4
.L_1:
        /*000c*/ 	.byte	0x04, 0x12
        /*000e*/ 	.short	(.L_3 - .L_2)
	.align		4
.L_2:
        /*0010*/ 	.word	index@(triton_poi_fused_add_convolution_6)
        /*0014*/ 	.word	0x00000000


	//----- nvinfo : EIATTR_FRAME_SIZE
	.align		4
.L_3:
        /*0018*/ 	.byte	0x04, 0x11
        /*001a*/ 	.short	(.L_5 - .L_4)
	.align		4
.L_4:
        /*001c*/ 	.word	index@(triton_poi_fused_add_convolution_6)
        /*0020*/ 	.word	0x00000000


	//----- nvinfo : EIATTR_MIN_STACK_SIZE
	.align		4
.L_5:
        /*0024*/ 	.byte	0x04, 0x12
        /*0026*/ 	.short	(.L_7 - .L_6)
	.align		4
.L_6:
        /*0028*/ 	.word	index@(triton_poi_fused_add_convolution_6)
        /*002c*/ 	.word	0x00000000
.L_7:


//--------------------- .nv.info.triton_poi_fused_add_convolution_6 --------------------------
	.section	.nv.info.triton_poi_fused_add_convolution_6,"",@"SHT_CUDA_INFO"
	.sectionflags	@""
	.align	4


	//----- nvinfo : EIATTR_CUDA_API_VERSION
	.align		4
        /*0000*/ 	.byte	0x04, 0x37
        /*0002*/ 	.short	(.L_9 - .L_8)
.L_8:
        /*0004*/ 	.word	0x0000007c


	//----- nvinfo : EIATTR_KPARAM_INFO
	.align		4
.L_9:
        /*0008*/ 	.byte	0x04, 0x17
        /*000a*/ 	.short	(.L_11 - .L_10)
.L_10:
        /*000c*/ 	.word	0x00000000
        /*0010*/ 	.short	0x0003
        /*0012*/ 	.short	0x0018
        /*0014*/ 	.byte	0x00, 0xf0, 0x11, 0x00


	//----- nvinfo : EIATTR_KPARAM_INFO
	.align		4
.L_11:
        /*0018*/ 	.byte	0x04, 0x17
        /*001a*/ 	.short	(.L_13 - .L_12)
.L_12:
        /*001c*/ 	.word	0x00000000
        /*0020*/ 	.short	0x0002
        /*0022*/ 	.short	0x0010
        /*0024*/ 	.byte	0x00, 0xf4, 0x21, 0x00


	//----- nvinfo : EIATTR_KPARAM_INFO
	.align		4
.L_13:
        /*0028*/ 	.byte	0x04, 0x17
        /*002a*/ 	.short	(.L_15 - .L_14)
.L_14:
        /*002c*/ 	.word	0x00000000
        /*0030*/ 	.short	0x0001
        /*0032*/ 	.short	0x0008
        /*0034*/ 	.byte	0x00, 0xf4, 0x21, 0x00


	//----- nvinfo : EIATTR_KPARAM_INFO
	.align		4
.L_15:
        /*0038*/ 	.byte	0x04, 0x17
        /*003a*/ 	.short	(.L_17 - .L_16)
.L_16:
        /*003c*/ 	.word	0x00000000
        /*0040*/ 	.short	0x0000
        /*0042*/ 	.short	0x0000
        /*0044*/ 	.byte	0x00, 0xf4, 0x21, 0x00


	//----- nvinfo : EIATTR_SPARSE_MMA_MASK
	.align		4
.L_17:
        /*0048*/ 	.byte	0x03, 0x50
        /*004a*/ 	.short	0x0000


	//----- nvinfo : EIATTR_MAXREG_COUNT
	.align		4
        /*004c*/ 	.byte	0x03, 0x1b
        /*004e*/ 	.short	0x00ff


	//----- nvinfo : EIATTR_EXIT_INSTR_OFFSETS
	.align		4
        /*0050*/ 	.byte	0x04, 0x1c
        /*0052*/ 	.short	(.L_19 - .L_18)


	//   ....[0]....
.L_18:
        /*0054*/ 	.word	0x000001b0


	//   ....[1]....
        /*0058*/ 	.word	0x000001d0


	//----- nvinfo : EIATTR_REQNTID
	.align		4
.L_19:
        /*005c*/ 	.byte	0x04, 0x10
        /*005e*/ 	.short	(.L_21 - .L_20)
.L_20:
        /*0060*/ 	.word	0x00000020
        /*0064*/ 	.word	0x00000001
        /*0068*/ 	.word	0x00000001


	//----- nvinfo : EIATTR_CBANK_PARAM_SIZE
	.align		4
.L_21:
        /*006c*/ 	.byte	0x03, 0x19
        /*006e*/ 	.short	0x001c


	//----- nvinfo : EIATTR_PARAM_CBANK
	.align		4
        /*0070*/ 	.byte	0x04, 0x0a
        /*0072*/ 	.short	(.L_23 - .L_22)
	.align		4
.L_22:
        /*0074*/ 	.word	index@(.nv.constant0.triton_poi_fused_add_convolution_6)
        /*0078*/ 	.short	0x0210
        /*007a*/ 	.short	0x001c


	//----- nvinfo : EIATTR_SW_WAR
	.align		4
.L_23:
        /*007c*/ 	.byte	0x04, 0x36
        /*007e*/ 	.short	(.L_25 - .L_24)
.L_24:
        /*0080*/ 	.word	0x00000008
.L_25:


//--------------------- .nv.callgraph             --------------------------
	.section	.nv.callgraph,"",@"SHT_CUDA_CALLGRAPH"
	.align	4
	.sectionentsize	8
	.align		4
        /*0000*/ 	.word	0x00000000
	.align		4
        /*0004*/ 	.word	0xffffffff
	.align		4
        /*0008*/ 	.word	0x00000000
	.align		4
        /*000c*/ 	.word	0xfffffffe
	.align		4
        /*0010*/ 	.word	0x00000000
	.align		4
        /*0014*/ 	.word	0xfffffffd
	.align		4
        /*0018*/ 	.word	0x00000000
	.align		4
        /*001c*/ 	.word	0xfffffffc


//--------------------- .text.triton_poi_fused_add_convolution_6 --------------------------
	.section	.text.triton_poi_fused_add_convolution_6,"ax",@progbits
	.align	128
        .global         triton_poi_fused_add_convolution_6
        .type           triton_poi_fused_add_convolution_6,@function
        .size           triton_poi_fused_add_convolution_6,(.L_x_1 - triton_poi_fused_add_convolution_6)
        .other          triton_poi_fused_add_convolution_6,@"STO_CUDA_ENTRY STV_DEFAULT"
triton_poi_fused_add_convolution_6:
.text.triton_poi_fused_add_convolution_6:
[----:B------:R-:W0:Y:S02]  /*0000*/  LDC R1, c[0x0][0x28] ;  /* 0x00000a00ff017b82 */ /* 0x000e240000000800 */
[----:B------:R-:W1:Y:S01]  /*0010*/  S2R R10, SR_TID.X ;  /* 0x00000000000a7919 */ /* 0x000e620000002100 */
[----:B------:R-:W2:Y:S01]  /*0020*/  LDC.64 R4, c[0x0][0x218] ;  /* 0x00008600ff047b82 */ /* 0x000ea20000000a00 */
[----:B------:R-:W-:Y:S01]  /*0030*/  ULDC.64 UR4, c[0x0][0x208] ;  /* 0x0000820000047ab9 */ /* 0x000fe20000000a00 */
[----:B------:R-:W3:Y:S06]  /*0040*/  S2R R9, SR_CTAID.X ;  /* 0x0000000000097919 */ /* 0x000eec0000002500 */
[----:B------:R-:W4:Y:S08]  /*0050*/  LDC.64 R2, c[0x0][0x210] ;  /* 0x00008400ff027b82 */ /* 0x000f300000000a00 */
[----:B------:R-:W5:Y:S01]  /*0060*/  LDC.64 R6, c[0x0][0x220] ;  /* 0x00008800ff067b82 */ /* 0x000f620000000a00 */
[----:B-1----:R-:W-:-:S02]  /*0070*/  LOP3.LUT R0, R10, 0xf, RZ, 0xc0, !PT ;  /* 0x0000000f0a007812 */ /* 0x002fc400078ec0ff */
[----:B---3--:R-:W-:-:S03]  /*0080*/  SHF.R.S32.HI R8, RZ, 0x1b, R9 ;  /* 0x0000001bff087819 */ /* 0x008fc60000011409 */
[----:B------:R-:W-:Y:S01]  /*0090*/  IMAD R9, R9, 0x10, R0 ;  /* 0x0000001009097824 */ /* 0x000fe200078e0200 */
[----:B------:R-:W-:-:S03]  /*00a0*/  SGXT R0, R8, 0x1 ;  /* 0x000000010800781a */ /* 0x000fc60000000200 */
[C---:B----4-:R-:W-:Y:S01]  /*00b0*/  IMAD.WIDE R2, R9.reuse, 0x4, R2 ;  /* 0x0000000409027825 */ /* 0x050fe200078e0202 */
[----:B------:R-:W-:Y:S02]  /*00c0*/  ISETP.GE.AND P0, PT, R9, 0x10, PT ;  /* 0x000000100900780c */ /* 0x000fe40003f06270 */
[----:B------:R-:W-:-:S04]  /*00d0*/  LEA.HI R0, R0, R9, RZ, 0x2 ;  /* 0x0000000900007211 */ /* 0x000fc800078f10ff */
[----:B------:R-:W-:Y:S01]  /*00e0*/  SHF.R.S32.HI R11, RZ, 0x2, R0 ;  /* 0x00000002ff0b7819 */ /* 0x000fe20000011400 */
[----:B------:R-:W-:-:S04]  /*00f0*/  HFMA2.MMA R0, -RZ, RZ, 0, 0 ;  /* 0x00000000ff007435 */ /* 0x000fc800000001ff */
[----:B--2---:R-:W-:-:S04]  /*0100*/  IMAD.WIDE R4, R11, 0x4, R4 ;  /* 0x000000040b047825 */ /* 0x004fc800078e0204 */
[----:B------:R-:W-:Y:S02]  /*0110*/  IMAD.MOV.U32 R11, RZ, RZ, RZ ;  /* 0x000000ffff0b7224 */ /* 0x000fe400078e00ff */
[----:B------:R-:W-:Y:S01]  /*0120*/  IMAD.MOV.U32 R8, RZ, RZ, RZ ;  /* 0x000000ffff087224 */ /* 0x000fe200078e00ff */
[----:B------:R-:W2:Y:S01]  /*0130*/  @!P0 LDG.E R0, desc[UR4][R2.64] ;  /* 0x0000000402008981 */ /* 0x000ea2000c1e1900 */
[----:B-----5:R-:W-:-:S03]  /*0140*/  IMAD.WIDE R6, R9, 0x4, R6 ;  /* 0x0000000409067825 */ /* 0x020fc600078e0206 */
[----:B------:R-:W2:Y:S04]  /*0150*/  @!P0 LDG.E.EL R11, desc[UR4][R4.64] ;  /* 0x00000004040b8981 */ /* 0x000ea8000c2e1900 */
[----:B------:R-:W3:Y:S01]  /*0160*/  @!P0 LDG.E R8, desc[UR4][R6.64] ;  /* 0x0000000406088981 */ /* 0x000ee2000c1e1900 */
[----:B------:R-:W-:-:S04]  /*0170*/  LOP3.LUT P0, RZ, R10, 0x10, RZ, 0xc0, !PT ;  /* 0x000000100aff7812 */ /* 0x000fc8000780c0ff */
[----:B------:R-:W-:Y:S01]  /*0180*/  ISETP.LT.AND P0, PT, R9, 0x10, !P0 ;  /* 0x000000100900780c */ /* 0x000fe20004701270 */
[----:B--2---:R-:W-:-:S04]  /*0190*/  FADD R11, R11, R0 ;  /* 0x000000000b0b7221 */ /* 0x004fc80000000000 */
[----:B---3--:R-:W-:-:S08]  /*01a0*/  FADD R11, R11, R8 ;  /* 0x000000080b0b7221 */ /* 0x008fd00000000000 */
[----:B------:R-:W-:Y:S05]  /*01b0*/  @!P0 EXIT ;  /* 0x000000000000894d */ /* 0x000fea0003800000 */
[----:B------:R-:W-:Y:S01]  /*01c0*/  STG.E desc[UR4][R2.64], R11 ;  /* 0x0000000b02007986 */ /* 0x000fe2000c101904 */
[----:B------:R-:W-:Y:S05]  /*01d0*/  EXIT ;  /* 0x000000000000794d */ /* 0x000fea0003800000 */
.L_x_0:
[----:B------:R-:W-:-:S00]  /*01e0*/  BRA `(.L_x_0) ;  /* 0xfffffffc00fc7947 */ /* 0x000fc0000383ffff */
[----:B------:R-:W-:-:S00]  /*01f0*/  NOP ;  /* 0x0000000000007918 */ /* 0x000fc00000000000 */
        /* <DEDUP_REMOVED lines=8> */
.L_x_1:


//--------------------- .nv.constant0.triton_poi_fused_add_convolution_6 --------------------------
	.section	.nv.constant0.triton_poi_fused_add_convolution_6,"a",@progbits
	.sectionflags	@""
	.align	4
.nv.constant0.triton_poi_fused_add_convolution_6:
	.zero		556
